//
// Generated by NVIDIA NVVM Compiler
//
// Compiler Build ID: CL-36424714
// Cuda compilation tools, release 13.0, V13.0.88
// Based on NVVM 20.0.0
//

.version 9.0
.target sm_100
.address_size 64

	// .globl	_Z3sumPA8_dS0_S0_
.extern .func  (.param .b32 func_retval0) vprintf
(
	.param .b64 vprintf_param_0,
	.param .b64 vprintf_param_1
)
;
.global .align 1 .b8 $str[21] = {98, 108, 111, 99, 107, 73, 100, 120, 61, 40, 37, 100, 44, 37, 100, 44, 37, 100, 41, 10};

.visible .entry _Z3sumPA8_dS0_S0_(
	.param .u64 .ptr .align 1 _Z3sumPA8_dS0_S0__param_0,
	.param .u64 .ptr .align 1 _Z3sumPA8_dS0_S0__param_1,
	.param .u64 .ptr .align 1 _Z3sumPA8_dS0_S0__param_2
)
{
	.local .align 8 .b8 	__local_depot0[16];
	.reg .b64 	%SP;
	.reg .b64 	%SPL;
	.reg .pred 	%p<4>;
	.reg .b32 	%r<6>;
	.reg .b64 	%rd<19>;
	.reg .b64 	%fd<4>;

	mov.u64 	%SPL, __local_depot0;
	cvta.local.u64 	%SP, %SPL;
	ld.param.u64 	%rd1, [_Z3sumPA8_dS0_S0__param_0];
	ld.param.u64 	%rd2, [_Z3sumPA8_dS0_S0__param_1];
	ld.param.u64 	%rd3, [_Z3sumPA8_dS0_S0__param_2];
	add.u64 	%rd4, %SP, 0;
	add.u64 	%rd5, %SPL, 0;
	mov.u32 	%r1, %ctaid.x;
	mov.u32 	%r2, %ctaid.y;
	mov.u32 	%r3, %ctaid.z;
	st.local.v2.u32 	[%rd5], {%r1, %r2};
	st.local.u32 	[%rd5+8], %r3;
	mov.u64 	%rd6, $str;
	cvta.global.u64 	%rd7, %rd6;
	{ // callseq 0, 0
	.param .b64 param0;
	st.param.b64 	[param0], %rd7;
	.param .b64 param1;
	st.param.b64 	[param1], %rd4;
	.param .b32 retval0;
	call.uni (retval0), 
	vprintf, 
	(
	param0, 
	param1
	);
	ld.param.b32 	%r4, [retval0];
	} // callseq 0
	setp.gt.u32 	%p1, %r1, 3;
	setp.gt.u32 	%p2, %r2, 7;
	or.pred  	%p3, %p1, %p2;
	@%p3 bra 	$L__BB0_2;
	cvta.to.global.u64 	%rd8, %rd1;
	cvta.to.global.u64 	%rd9, %rd2;
	cvta.to.global.u64 	%rd10, %rd3;
	mul.wide.u32 	%rd11, %r1, 64;
	add.s64 	%rd12, %rd8, %rd11;
	mul.wide.u32 	%rd13, %r2, 8;
	add.s64 	%rd14, %rd12, %rd13;
	ld.global.f64 	%fd1, [%rd14];
	add.s64 	%rd15, %rd9, %rd11;
	add.s64 	%rd16, %rd15, %rd13;
	ld.global.f64 	%fd2, [%rd16];
	add.f64 	%fd3, %fd1, %fd2;
	add.s64 	%rd17, %rd10, %rd11;
	add.s64 	%rd18, %rd17, %rd13;
	st.global.f64 	[%rd18], %fd3;
$L__BB0_2:
	ret;

}


// ===== COMPILED SASS (sm_100) =====

	.target	sm_100

	.elftype	@"ET_EXEC"


//--------------------- .note.nv.tkinfo           --------------------------
	.section	.note.nv.tkinfo,"",@"SHT_NOTE"
	.sectionflags	@"SHF_NOTE_NV_TKINFO"
	.tkinfo
        /*0018*/ 	.word	0x00000002
        /*0030*/ 	.string	""
        /*0030*/ 	.string	"ptxas"
        /*0030*/ 	.string	"Cuda compilation tools, release 13.0, V13.0.88"
        /*0030*/ 	.string	"Build cuda_13.0.r13.0/compiler.36424714_0"
        /*0030*/ 	.string	"-arch sm_100 -m 64 "



//--------------------- .note.nv.cuinfo           --------------------------
	.section	.note.nv.cuinfo,"",@"SHT_NOTE"
	.sectionflags	@"SHF_NOTE_NV_CUINFO"
        /*0018*/ 	.short	0x0002
        /*001a*/ 	.short	0x0064
        /*001c*/ 	.short	0x0082
	.zero		2


//--------------------- .nv.info                  --------------------------
	.section	.nv.info,"",@"SHT_CUDA_INFO"
	.align	4


	//----- nvinfo : EIATTR_REGCOUNT
	.align		4
        /*0000*/ 	.byte	0x04, 0x2f
        /*0002*/ 	.short	(.L_2 - .L_1)
	.align		4
.L_1:
        /*0004*/ 	.word	index@(_Z3sumPA8_dS0_S0_)
        /*0008*/ 	.word	0x00000018


	//----- nvinfo : EIATTR_FRAME_SIZE
	.align		4
.L_2:
        /*000c*/ 	.byte	0x04, 0x11
        /*000e*/ 	.short	(.L_4 - .L_3)
	.align		4
.L_3:
        /*0010*/ 	.word	index@(_Z3sumPA8_dS0_S0_)
        /*0014*/ 	.word	0x00000010


	//----- nvinfo : EIATTR_MIN_STACK_SIZE
	.align		4
.L_4:
        /*0018*/ 	.byte	0x04, 0x12
        /*001a*/ 	.short	(.L_6 - .L_5)
	.align		4
.L_5:
        /*001c*/ 	.word	index@(_Z3sumPA8_dS0_S0_)
        /*0020*/ 	.word	0x00000010
.L_6:


//--------------------- .nv.compat                --------------------------
	.section	.nv.compat,"",@"SHT_CUDA_COMPAT_INFO"
	.align	4
        /*0000*/ 	.byte	0x02, 0x09, 0x00, 0x00, 0x02, 0x02, 0x01, 0x00, 0x02, 0x05, 0x05, 0x00, 0x03, 0x07, 0x01, 0x01
        /*0010*/ 	.byte	0x02, 0x03, 0x00, 0x00, 0x02, 0x06, 0x01, 0x00, 0x04, 0x0b, 0x08, 0x00, 0x01, 0x00, 0x00, 0x00
        /*0020*/ 	.byte	0x00, 0x00, 0x00, 0x00


//--------------------- .nv.info._Z3sumPA8_dS0_S0_ --------------------------
	.section	.nv.info._Z3sumPA8_dS0_S0_,"",@"SHT_CUDA_INFO"
	.sectionflags	@""
	.align	4


	//----- nvinfo : EIATTR_CUDA_API_VERSION
	.align		4
        /*0000*/ 	.byte	0x04, 0x37
        /*0002*/ 	.short	(.L_8 - .L_7)
.L_7:
        /*0004*/ 	.word	0x00000082


	//----- nvinfo : EIATTR_KPARAM_INFO
	.align		4
.L_8:
        /*0008*/ 	.byte	0x04, 0x17
        /*000a*/ 	.short	(.L_10 - .L_9)
.L_9:
        /*000c*/ 	.word	0x00000000
        /*0010*/ 	.short	0x0002
        /*0012*/ 	.short	0x0010
        /*0014*/ 	.byte	0x00, 0xf5, 0x21, 0x00


	//----- nvinfo : EIATTR_KPARAM_INFO
	.align		4
.L_10:
        /*0018*/ 	.byte	0x04, 0x17
        /*001a*/ 	.short	(.L_12 - .L_11)
.L_11:
        /*001c*/ 	.word	0x00000000
        /*0020*/ 	.short	0x0001
        /*0022*/ 	.short	0x0008
        /*0024*/ 	.byte	0x00, 0xf5, 0x21, 0x00


	//----- nvinfo : EIATTR_KPARAM_INFO
	.align		4
.L_12:
        /*0028*/ 	.byte	0x04, 0x17
        /*002a*/ 	.short	(.L_14 - .L_13)
.L_13:
        /*002c*/ 	.word	0x00000000
        /*0030*/ 	.short	0x0000
        /*0032*/ 	.short	0x0000
        /*0034*/ 	.byte	0x00, 0xf5, 0x21, 0x00


	//----- nvinfo : EIATTR_SPARSE_MMA_MASK
	.align		4
.L_14:
        /*0038*/ 	.byte	0x03, 0x50
        /*003a*/ 	.short	0x0000


	//----- nvinfo : EIATTR_MAXREG_COUNT
	.align		4
        /*003c*/ 	.byte	0x03, 0x1b
        /*003e*/ 	.short	0x00ff


	//----- nvinfo : EIATTR_EXTERNS
	.align		4
        /*0040*/ 	.byte	0x04, 0x0f
        /*0042*/ 	.short	(.L_16 - .L_15)


	//   ....[0]....
	.align		4
.L_15:
        /*0044*/ 	.word	index@(vprintf)


	//----- nvinfo : EIATTR_MERCURY_ISA_VERSION
	.align		4
.L_16:
        /*0048*/ 	.byte	0x03, 0x5f
        /*004a*/ 	.short	0x0101


	//----- nvinfo : EIATTR_VRC_CTA_INIT_COUNT
	.align		4
        /*004c*/ 	.byte	0x02, 0x4a
	.zero		1
	.zero		1


	//----- nvinfo : EIATTR_SYSCALL_OFFSETS
	.align		4
        /*0050*/ 	.byte	0x04, 0x46
        /*0052*/ 	.short	(.L_18 - .L_17)


	//   ....[0]....
.L_17:
        /*0054*/ 	.word	0x00000110


	//----- nvinfo : EIATTR_EXIT_INSTR_OFFSETS
	.align		4
.L_18:
        /*0058*/ 	.byte	0x04, 0x1c
        /*005a*/ 	.short	(.L_20 - .L_19)


	//   ....[0]....
.L_19:
        /*005c*/ 	.word	0x00000140


	//   ....[1]....
        /*0060*/ 	.word	0x00000230


	//----- nvinfo : EIATTR_CBANK_PARAM_SIZE
	.align		4
.L_20:
        /*0064*/ 	.byte	0x03, 0x19
        /*0066*/ 	.short	0x0018


	//----- nvinfo : EIATTR_PARAM_CBANK
	.align		4
        /*0068*/ 	.byte	0x04, 0x0a
        /*006a*/ 	.short	(.L_22 - .L_21)
	.align		4
.L_21:
        /*006c*/ 	.word	index@(.nv.constant0._Z3sumPA8_dS0_S0_)
        /*0070*/ 	.short	0x0380
        /*0072*/ 	.short	0x0018


	//----- nvinfo : EIATTR_SW_WAR
	.align		4
.L_22:
        /*0074*/ 	.byte	0x04, 0x36
        /*0076*/ 	.short	(.L_24 - .L_23)
.L_23:
        /*0078*/ 	.word	0x00000008
.L_24:


//--------------------- .nv.callgraph             --------------------------
	.section	.nv.callgraph,"",@"SHT_CUDA_CALLGRAPH"
	.align	4
	.sectionentsize	8
	.align		4
        /*0000*/ 	.word	0x00000000
	.align		4
        /*0004*/ 	.word	0xffffffff
	.align		4
        /*0008*/ 	.word	index@(_Z3sumPA8_dS0_S0_)
	.align		4
        /*000c*/ 	.word	index@(vprintf)
	.align		4
        /*0010*/ 	.word	0x00000000
	.align		4
        /*0014*/ 	.word	0xfffffffe
	.align		4
        /*0018*/ 	.word	0x00000000
	.align		4
        /*001c*/ 	.word	0xfffffffd
	.align		4
        /*0020*/ 	.word	0x00000000
	.align		4
        /*0024*/ 	.word	0xfffffffc


//--------------------- .nv.constant4             --------------------------
	.section	.nv.constant4,"a",@progbits
	.align	8
	.align		8
.nv.constant4:
        /*0000*/ 	.dword	vprintf
	.align		8
        /*0008*/ 	.dword	$str


//--------------------- .text._Z3sumPA8_dS0_S0_   --------------------------
	.section	.text._Z3sumPA8_dS0_S0_,"ax",@progbits
	.align	128
        .global         _Z3sumPA8_dS0_S0_
        .type           _Z3sumPA8_dS0_S0_,@function
        .size           _Z3sumPA8_dS0_S0_,(.L_x_2 - _Z3sumPA8_dS0_S0_)
        .other          _Z3sumPA8_dS0_S0_,@"STO_CUDA_ENTRY STV_DEFAULT"
_Z3sumPA8_dS0_S0_:
.text._Z3sumPA8_dS0_S0_:
[----:B------:R-:W0:Y:S01]  /*0000*/  LDC R1, c[0x0][0x37c] ;  /* 0x0000df00ff017b82 */ /* 0x000e220000000800 */
[----:B------:R-:W1:Y:S01]  /*0010*/  S2R R8, SR_CTAID.Z ;  /* 0x0000000000087919 */ /* 0x000e620000002700 */
[----:B0-----:R-:W-:Y:S01]  /*0020*/  IADD3 R1, PT, PT, R1, -0x10, RZ ;  /* 0xfffffff001017810 */ /* 0x001fe20007ffe0ff */
[----:B------:R-:W0:Y:S01]  /*0030*/  LDCU UR4, c[0x0][0x2f8] ;  /* 0x00005f00ff0477ac */ /* 0x000e220008000800 */
[----:B------:R-:W-:Y:S01]  /*0040*/  MOV R0, 0x0 ;  /* 0x0000000000007802 */ /* 0x000fe20000000f00 */
[----:B------:R-:W2:Y:S01]  /*0050*/  S2R R16, SR_CTAID.X ;  /* 0x0000000000107919 */ /* 0x000ea20000002500 */
[----:B------:R-:W3:Y:S02]  /*0060*/  LDCU.64 UR6, c[0x4][0x8] ;  /* 0x01000100ff0677ac */ /* 0x000ee40008000a00 */
[----:B------:R4:W4:Y:S01]  /*0070*/  LDC.64 R2, c[0x4][R0] ;  /* 0x0100000000027b82 */ /* 0x0009220000000a00 */
[----:B------:R-:W2:Y:S01]  /*0080*/  S2R R17, SR_CTAID.Y ;  /* 0x0000000000117919 */ /* 0x000ea20000002600 */
[----:B------:R-:W5:Y:S01]  /*0090*/  LDCU UR5, c[0x0][0x2fc] ;  /* 0x00005f80ff0577ac */ /* 0x000f620008000800 */
[----:B0-----:R-:W-:-:S02]  /*00a0*/  IADD3 R6, P0, PT, R1, UR4, RZ ;  /* 0x0000000401067c10 */ /* 0x001fc4000ff1e0ff */
[----:B---3--:R-:W-:Y:S02]  /*00b0*/  MOV R4, UR6 ;  /* 0x0000000600047c02 */ /* 0x008fe40008000f00 */
[----:B------:R-:W-:Y:S02]  /*00c0*/  MOV R5, UR7 ;  /* 0x0000000700057c02 */ /* 0x000fe40008000f00 */
[----:B-----5:R-:W-:Y:S01]  /*00d0*/  IADD3.X R7, PT, PT, RZ, UR5, RZ, P0, !PT ;  /* 0x00000005ff077c10 */ /* 0x020fe200087fe4ff */
[----:B-1----:R0:W-:Y:S04]  /*00e0*/  STL [R1+0x8], R8 ;  /* 0x0000080801007387 */ /* 0x0021e80000100800 */
[----:B--2---:R0:W-:Y:S02]  /*00f0*/  STL.64 [R1], R16 ;  /* 0x0000001001007387 */ /* 0x0041e40000100a00 */
[----:B------:R-:W-:-:S07]  /*0100*/  LEPC R20, `(.L_x_0) ;  /* 0x000000001014794e */ /* 0x000fce0000000000 */
[----:B0---4-:R-:W-:Y:S05]  /*0110*/  CALL.ABS.NOINC R2 ;  /* 0x0000000002007343 */ /* 0x011fea0003c00000 */
.L_x_0:
[----:B------:R-:W-:-:S04]  /*0120*/  ISETP.GT.U32.AND P0, PT, R17, 0x7, PT ;  /* 0x000000071100780c */ /* 0x000fc80003f04070 */
[----:B------:R-:W-:-:S13]  /*0130*/  ISETP.GT.U32.OR P0, PT, R16, 0x3, P0 ;  /* 0x000000031000780c */ /* 0x000fda0000704470 */
[----:B------:R-:W-:Y:S05]  /*0140*/  @P0 EXIT ;  /* 0x000000000000094d */ /* 0x000fea0003800000 */
[----:B------:R-:W0:Y:S01]  /*0150*/  LDC.64 R2, c[0x0][0x380] ;  /* 0x0000e000ff027b82 */ /* 0x000e220000000a00 */
[----:B------:R-:W1:Y:S07]  /*0160*/  LDCU.64 UR4, c[0x0][0x358] ;  /* 0x00006b00ff0477ac */ /* 0x000e6e0008000a00 */
[----:B------:R-:W2:Y:S08]  /*0170*/  LDC.64 R4, c[0x0][0x388] ;  /* 0x0000e200ff047b82 */ /* 0x000eb00000000a00 */
[----:B------:R-:W3:Y:S01]  /*0180*/  LDC.64 R8, c[0x0][0x390] ;  /* 0x0000e400ff087b82 */ /* 0x000ee20000000a00 */
[----:B0-----:R-:W-:-:S04]  /*0190*/  IMAD.WIDE.U32 R2, R16, 0x40, R2 ;  /* 0x0000004010027825 */ /* 0x001fc800078e0002 */
[----:B------:R-:W-:-:S04]  /*01a0*/  IMAD.WIDE.U32 R2, R17, 0x8, R2 ;  /* 0x0000000811027825 */ /* 0x000fc800078e0002 */
[----:B--2---:R-:W-:Y:S02]  /*01b0*/  IMAD.WIDE.U32 R4, R16, 0x40, R4 ;  /* 0x0000004010047825 */ /* 0x004fe400078e0004 */
[----:B-1----:R-:W2:Y:S02]  /*01c0*/  LDG.E.64 R2, desc[UR4][R2.64] ;  /* 0x0000000402027981 */ /* 0x002ea4000c1e1b00 */
[----:B------:R-:W-:-:S06]  /*01d0*/  IMAD.WIDE.U32 R4, R17, 0x8, R4 ;  /* 0x0000000811047825 */ /* 0x000fcc00078e0004 */
[----:B------:R-:W2:Y:S01]  /*01e0*/  LDG.E.64 R4, desc[UR4][R4.64] ;  /* 0x0000000404047981 */ /* 0x000ea2000c1e1b00 */
[----:B---3--:R-:W-:-:S04]  /*01f0*/  IMAD.WIDE.U32 R8, R16, 0x40, R8 ;  /* 0x0000004010087825 */ /* 0x008fc800078e0008 */
[----:B------:R-:W-:Y:S01]  /*0200*/  IMAD.WIDE.U32 R8, R17, 0x8, R8 ;  /* 0x0000000811087825 */ /* 0x000fe200078e0008 */
[----:B--2---:R-:W-:-:S07]  /*0210*/  DADD R6, R2, R4 ;  /* 0x0000000002067229 */ /* 0x004fce0000000004 */
[----:B------:R-:W-:Y:S01]  /*0220*/  STG.E.64 desc[UR4][R8.64], R6 ;  /* 0x0000000608007986 */ /* 0x000fe2000c101b04 */
[----:B------:R-:W-:Y:S05]  /*0230*/  EXIT ;  /* 0x000000000000794d */ /* 0x000fea0003800000 */
.L_x_1:
[----:B------:R-:W-:-:S00]  /*0240*/  BRA `(.L_x_1) ;  /* 0xfffffffc00fc7947 */ /* 0x000fc0000383ffff */
[----:B------:R-:W-:-:S00]  /*0250*/  NOP ;  /* 0x0000000000007918 */ /* 0x000fc00000000000 */
        /* <DEDUP_REMOVED lines=10> */
.L_x_2:


//--------------------- .nv.global.init           --------------------------
	.section	.nv.global.init,"aw",@progbits
.nv.global.init:
	.type		$str,@object
	.size		$str,(.L_0 - $str)
$str:
        /*0000*/ 	.byte	0x62, 0x6c, 0x6f, 0x63, 0x6b, 0x49, 0x64, 0x78, 0x3d, 0x28, 0x25, 0x64, 0x2c, 0x25, 0x64, 0x2c
        /*0010*/ 	.byte	0x25, 0x64, 0x29, 0x0a, 0x00
.L_0:


//--------------------- .nv.shared.reserved.0     --------------------------
	.section	.nv.shared.reserved.0,"aw",@nobits
	.weak		__nv_reservedSMEM_offset_0_alias
	.size		__nv_reservedSMEM_offset_0_alias, 0, 64
	.other		__nv_reservedSMEM_offset_0_alias,@"STO_CUDA_RESERVED_SHARED STV_DEFAULT"
__nv_reservedSMEM_offset_0_alias:
	.zero		0
	.zero		64


//--------------------- .nv.constant0._Z3sumPA8_dS0_S0_ --------------------------
	.section	.nv.constant0._Z3sumPA8_dS0_S0_,"a",@progbits
	.sectionflags	@""
	.align	4
.nv.constant0._Z3sumPA8_dS0_S0_:
	.zero		920


//--------------------- SYMBOLS --------------------------

	.type		.nv.reservedSmem.offset0,@object
	.size		.nv.reservedSmem.offset0,0x4
	.type		vprintf,@function
